	.headerflags	@"EF_CUDA_TEXMODE_UNIFIED EF_CUDA_64BIT_ADDRESS EF_CUDA_ACCELERATORS EF_CUDA_SM90 EF_CUDA_VIRTUAL_SM(EF_CUDA_SM90)"
	.elftype	@"ET_EXEC"


//--------------------- .nv.info                  --------------------------
	.section	.nv.info,"",@"SHT_CUDA_INFO"
	.align	4


	//----- nvinfo : EIATTR_REGCOUNT
	.align		4
        /*0000*/ 	.byte	0x04, 0x2f
        /*0002*/ 	.short	(.L_3 - .L_2)
	.align		4
.L_2:
        /*0004*/ 	.word	index@(triton_poi_fused__native_batch_norm_legit_no_training_cat_relu_19)
        /*0008*/ 	.word	0x00000020


	//----- nvinfo : EIATTR_MIN_STACK_SIZE
	.align		4
.L_3:
        /*000c*/ 	.byte	0x04, 0x12
        /*000e*/ 	.short	(.L_5 - .L_4)
	.align		4
.L_4:
        /*0010*/ 	.word	index@(triton_poi_fused__native_batch_norm_legit_no_training_cat_relu_19)
        /*0014*/ 	.word	0x00000000


	//----- nvinfo : EIATTR_FRAME_SIZE
	.align		4
.L_5:
        /*0018*/ 	.byte	0x04, 0x11
        /*001a*/ 	.short	(.L_7 - .L_6)
	.align		4
.L_6:
        /*001c*/ 	.word	index@(triton_poi_fused__native_batch_norm_legit_no_training_cat_relu_19)
        /*0020*/ 	.word	0x00000000


	//----- nvinfo : EIATTR_MIN_STACK_SIZE
	.align		4
.L_7:
        /*0024*/ 	.byte	0x04, 0x12
        /*0026*/ 	.short	(.L_9 - .L_8)
	.align		4
.L_8:
        /*0028*/ 	.word	index@(triton_poi_fused__native_batch_norm_legit_no_training_cat_relu_19)
        /*002c*/ 	.word	0x00000000
.L_9:


//--------------------- .nv.info.triton_poi_fused__native_batch_norm_legit_no_training_cat_relu_19 --------------------------
	.section	.nv.info.triton_poi_fused__native_batch_norm_legit_no_training_cat_relu_19,"",@"SHT_CUDA_INFO"
	.sectionflags	@""
	.align	4


	//----- nvinfo : EIATTR_CUDA_API_VERSION
	.align		4
        /*0000*/ 	.byte	0x04, 0x37
        /*0002*/ 	.short	(.L_11 - .L_10)
.L_10:
        /*0004*/ 	.word	0x0000007c


	//----- nvinfo : EIATTR_KPARAM_INFO
	.align		4
.L_11:
        /*0008*/ 	.byte	0x04, 0x17
        /*000a*/ 	.short	(.L_13 - .L_12)
.L_12:
        /*000c*/ 	.word	0x00000000
        /*0010*/ 	.short	0x0008
        /*0012*/ 	.short	0x0040
        /*0014*/ 	.byte	0x00, 0xf0, 0x11, 0x00


	//----- nvinfo : EIATTR_KPARAM_INFO
	.align		4
.L_13:
        /*0018*/ 	.byte	0x04, 0x17
        /*001a*/ 	.short	(.L_15 - .L_14)
.L_14:
        /*001c*/ 	.word	0x00000000
        /*0020*/ 	.short	0x0007
        /*0022*/ 	.short	0x0038
        /*0024*/ 	.byte	0x00, 0xf4, 0x21, 0x00


	//----- nvinfo : EIATTR_KPARAM_INFO
	.align		4
.L_15:
        /*0028*/ 	.byte	0x04, 0x17
        /*002a*/ 	.short	(.L_17 - .L_16)
.L_16:
        /*002c*/ 	.word	0x00000000
        /*0030*/ 	.short	0x0006
        /*0032*/ 	.short	0x0030
        /*0034*/ 	.byte	0x00, 0xf4, 0x21, 0x00


	//----- nvinfo : EIATTR_KPARAM_INFO
	.align		4
.L_17:
        /*0038*/ 	.byte	0x04, 0x17
        /*003a*/ 	.short	(.L_19 - .L_18)
.L_18:
        /*003c*/ 	.word	0x00000000
        /*0040*/ 	.short	0x0005
        /*0042*/ 	.short	0x0028
        /*0044*/ 	.byte	0x00, 0xf4, 0x21, 0x00


	//----- nvinfo : EIATTR_KPARAM_INFO
	.align		4
.L_19:
        /*0048*/ 	.byte	0x04, 0x17
        /*004a*/ 	.short	(.L_21 - .L_20)
.L_20:
        /*004c*/ 	.word	0x00000000
        /*0050*/ 	.short	0x0004
        /*0052*/ 	.short	0x0020
        /*0054*/ 	.byte	0x00, 0xf4, 0x21, 0x00


	//----- nvinfo : EIATTR_KPARAM_INFO
	.align		4
.L_21:
        /*0058*/ 	.byte	0x04, 0x17
        /*005a*/ 	.short	(.L_23 - .L_22)
.L_22:
        /*005c*/ 	.word	0x00000000
        /*0060*/ 	.short	0x0003
        /*0062*/ 	.short	0x0018
        /*0064*/ 	.byte	0x00, 0xf4, 0x21, 0x00


	//----- nvinfo : EIATTR_KPARAM_INFO
	.align		4
.L_23:
        /*0068*/ 	.byte	0x04, 0x17
        /*006a*/ 	.short	(.L_25 - .L_24)
.L_24:
        /*006c*/ 	.word	0x00000000
        /*0070*/ 	.short	0x0002
        /*0072*/ 	.short	0x0010
        /*0074*/ 	.byte	0x00, 0xf4, 0x21, 0x00


	//----- nvinfo : EIATTR_KPARAM_INFO
	.align		4
.L_25:
        /*0078*/ 	.byte	0x04, 0x17
        /*007a*/ 	.short	(.L_27 - .L_26)
.L_26:
        /*007c*/ 	.word	0x00000000
        /*0080*/ 	.short	0x0001
        /*0082*/ 	.short	0x0008
        /*0084*/ 	.byte	0x00, 0xf4, 0x21, 0x00


	//----- nvinfo : EIATTR_KPARAM_INFO
	.align		4
.L_27:
        /*0088*/ 	.byte	0x04, 0x17
        /*008a*/ 	.short	(.L_29 - .L_28)
.L_28:
        /*008c*/ 	.word	0x00000000
        /*0090*/ 	.short	0x0000
        /*0092*/ 	.short	0x0000
        /*0094*/ 	.byte	0x00, 0xf4, 0x21, 0x00


	//----- nvinfo : EIATTR_SPARSE_MMA_MASK
	.align		4
.L_29:
        /*0098*/ 	.byte	0x03, 0x50
        /*009a*/ 	.short	0x0000


	//----- nvinfo : EIATTR_MAXREG_COUNT
	.align		4
        /*009c*/ 	.byte	0x03, 0x1b
        /*009e*/ 	.short	0x00ff


	//----- nvinfo : EIATTR_EXIT_INSTR_OFFSETS
	.align		4
        /*00a0*/ 	.byte	0x04, 0x1c
        /*00a2*/ 	.short	(.L_31 - .L_30)


	//   ....[0]....
.L_30:
        /*00a4*/ 	.word	0x00000990


	//   ....[1]....
        /*00a8*/ 	.word	0x000009b0


	//----- nvinfo : EIATTR_REQNTID
	.align		4
.L_31:
        /*00ac*/ 	.byte	0x04, 0x10
        /*00ae*/ 	.short	(.L_33 - .L_32)
.L_32:
        /*00b0*/ 	.word	0x00000080
        /*00b4*/ 	.word	0x00000001
        /*00b8*/ 	.word	0x00000001


	//----- nvinfo : EIATTR_CBANK_PARAM_SIZE
	.align		4
.L_33:
        /*00bc*/ 	.byte	0x03, 0x19
        /*00be*/ 	.short	0x0044


	//----- nvinfo : EIATTR_PARAM_CBANK
	.align		4
        /*00c0*/ 	.byte	0x04, 0x0a
        /*00c2*/ 	.short	(.L_35 - .L_34)
	.align		4
.L_34:
        /*00c4*/ 	.word	index@(.nv.constant0.triton_poi_fused__native_batch_norm_legit_no_training_cat_relu_19)
        /*00c8*/ 	.short	0x0210
        /*00ca*/ 	.short	0x0044


	//----- nvinfo : EIATTR_SW_WAR
	.align		4
.L_35:
        /*00cc*/ 	.byte	0x04, 0x36
        /*00ce*/ 	.short	(.L_37 - .L_36)
.L_36:
        /*00d0*/ 	.word	0x00000008
.L_37:


//--------------------- .nv.callgraph             --------------------------
	.section	.nv.callgraph,"",@"SHT_CUDA_CALLGRAPH"
	.align	4
	.sectionentsize	8
	.align		4
        /*0000*/ 	.word	0x00000000
	.align		4
        /*0004*/ 	.word	0xffffffff
	.align		4
        /*0008*/ 	.word	0x00000000
	.align		4
        /*000c*/ 	.word	0xfffffffe
	.align		4
        /*0010*/ 	.word	0x00000000
	.align		4
        /*0014*/ 	.word	0xfffffffd
	.align		4
        /*0018*/ 	.word	0x00000000
	.align		4
        /*001c*/ 	.word	0xfffffffc


//--------------------- .nv.constant4             --------------------------
	.section	.nv.constant4,"a",@progbits
	.align	8
	.align		8
.nv.constant4:
        /*0000*/ 	.dword	_$_str
	.align		8
        /*0008*/ 	.dword	_$_str_$_2


//--------------------- .text.triton_poi_fused__native_batch_norm_legit_no_training_cat_relu_19 --------------------------
	.section	.text.triton_poi_fused__native_batch_norm_legit_no_training_cat_relu_19,"ax",@progbits
	.align	128
        .global         triton_poi_fused__native_batch_norm_legit_no_training_cat_relu_19
        .type           triton_poi_fused__native_batch_norm_legit_no_training_cat_relu_19,@function
        .size           triton_poi_fused__native_batch_norm_legit_no_training_cat_relu_19,(.L_x_1 - triton_poi_fused__native_batch_norm_legit_no_training_cat_relu_19)
        .other          triton_poi_fused__native_batch_norm_legit_no_training_cat_relu_19,@"STO_CUDA_ENTRY STV_DEFAULT"
triton_poi_fused__native_batch_norm_legit_no_training_cat_relu_19:
.text.triton_poi_fused__native_batch_norm_legit_no_training_cat_relu_19:
[----:B------:R-:W0:Y:S01]  /*0000*/  LDC R1, c[0x0][0x28] ;  /* 0x00000a00ff017b82 */ /* 0x000e220000000800 */
[----:B------:R-:W1:Y:S07]  /*0010*/  S2R R0, SR_TID.X ;  /* 0x0000000000007919 */ /* 0x000e6e0000002100 */
[----:B------:R-:W2:Y:S01]  /*0020*/  LDC.64 R6, c[0x0][0x228] ;  /* 0x00008a00ff067b82 */ /* 0x000ea20000000a00 */
[----:B------:R-:W-:Y:S01]  /*0030*/  IMAD.MOV.U32 R4, RZ, RZ, RZ ;  /* 0x000000ffff047224 */ /* 0x000fe200078e00ff */
[----:B------:R-:W-:Y:S01]  /*0040*/  ULDC.64 UR4, c[0x0][0x208] ;  /* 0x0000820000047ab9 */ /* 0x000fe20000000a00 */
[----:B------:R-:W3:Y:S01]  /*0050*/  S2R R5, SR_CTAID.X ;  /* 0x0000000000057919 */ /* 0x000ee20000002500 */
[----:B------:R-:W-:Y:S01]  /*0060*/  IMAD.MOV.U32 R8, RZ, RZ, RZ ;  /* 0x000000ffff087224 */ /* 0x000fe200078e00ff */
[----:B------:R-:W-:-:S03]  /*0070*/  ULDC.64 UR6, c[0x0][0x218] ;  /* 0x0000860000067ab9 */ /* 0x000fc60000000a00 */
[----:B------:R-:W4:Y:S08]  /*0080*/  LDC.64 R12, c[0x0][0x220] ;  /* 0x00008800ff0c7b82 */ /* 0x000f300000000a00 */
[----:B------:R-:W5:Y:S01]  /*0090*/  LDC.64 R28, c[0x0][0x210] ;  /* 0x00008400ff1c7b82 */ /* 0x000f620000000a00 */
[----:B------:R-:W-:-:S07]  /*00a0*/  IMAD.MOV.U32 R21, RZ, RZ, RZ ;  /* 0x000000ffff157224 */ /* 0x000fce00078e00ff */
[----:B------:R-:W4:Y:S01]  /*00b0*/  LDC.64 R26, c[0x0][0x238] ;  /* 0x00008e00ff1a7b82 */ /* 0x000f220000000a00 */
[----:B-1----:R-:W-:-:S05]  /*00c0*/  IMAD.SHL.U32 R0, R0, 0x4, RZ ;  /* 0x0000000400007824 */ /* 0x002fca00078e00ff */
[----:B------:R-:W-:-:S05]  /*00d0*/  LOP3.LUT R0, R0, 0x1fc, RZ, 0xc0, !PT ;  /* 0x000001fc00007812 */ /* 0x000fca00078ec0ff */
[----:B---3--:R-:W-:-:S05]  /*00e0*/  IMAD R5, R5, 0x200, R0 ;  /* 0x0000020005057824 */ /* 0x008fca00078e0200 */
[----:B------:R-:W-:Y:S02]  /*00f0*/  SHF.R.S32.HI R0, RZ, 0x1f, R5 ;  /* 0x0000001fff007819 */ /* 0x000fe40000011405 */
[----:B------:R-:W-:Y:S02]  /*0100*/  ISETP.GE.AND P0, PT, R5, 0xa400, PT ;  /* 0x0000a4000500780c */ /* 0x000fe40003f06270 */
[----:B------:R-:W-:-:S04]  /*0110*/  LEA.HI R0, R0, R5, RZ, 0x6 ;  /* 0x0000000500007211 */ /* 0x000fc800078f30ff */
[----:B------:R-:W-:-:S05]  /*0120*/  SHF.R.S32.HI R11, RZ, 0x6, R0 ;  /* 0x00000006ff0b7819 */ /* 0x000fca0000011400 */
[----:B------:R-:W-:-:S05]  /*0130*/  IMAD.HI R2, R11, 0x63e7063f, RZ ;  /* 0x63e7063f0b027827 */ /* 0x000fca00078e02ff */
[----:B------:R-:W-:-:S04]  /*0140*/  SHF.R.U32.HI R3, RZ, 0x1f, R2 ;  /* 0x0000001fff037819 */ /* 0x000fc80000011602 */
[----:B------:R-:W-:-:S05]  /*0150*/  LEA.HI.SX32 R2, R2, R3, 0x1a ;  /* 0x0000000302027211 */ /* 0x000fca00078fd2ff */
[----:B------:R-:W-:Y:S01]  /*0160*/  IMAD R11, R2, -0xa4, R11 ;  /* 0xffffff5c020b7824 */ /* 0x000fe200078e020b */
[----:B------:R-:W-:-:S03]  /*0170*/  CS2R R2, SRZ ;  /* 0x0000000000027805 */ /* 0x000fc6000001ff00 */
[----:B--2---:R-:W-:-:S05]  /*0180*/  IMAD.WIDE R6, R11, 0x4, R6 ;  /* 0x000000040b067825 */ /* 0x004fca00078e0206 */
[----:B------:R-:W2:Y:S04]  /*0190*/  @!P0 LDG.E.EL R4, desc[UR4][R6.64] ;  /* 0x0000000406048981 */ /* 0x000ea8000c2e1900 */
[----:B------:R-:W3:Y:S04]  /*01a0*/  @!P0 LDG.E.EL R3, desc[UR4][R6.64] ;  /* 0x0000000406038981 */ /* 0x000ee8000c2e1900 */
[----:B------:R-:W5:Y:S04]  /*01b0*/  @!P0 LDG.E.EL R8, desc[UR4][R6.64] ;  /* 0x0000000406088981 */ /* 0x000f68000c2e1900 */
[----:B------:R1:W5:Y:S01]  /*01c0*/  @!P0 LDG.E.EL R2, desc[UR4][R6.64] ;  /* 0x0000000406028981 */ /* 0x000362000c2e1900 */
[----:B------:R-:W-:-:S02]  /*01d0*/  LOP3.LUT R0, R0, 0xffffffc0, RZ, 0xc0, !PT ;  /* 0xffffffc000007812 */ /* 0x000fc400078ec0ff */
[C---:B------:R-:W-:Y:S01]  /*01e0*/  SHF.L.U32 R9, R11.reuse, 0x6, RZ ;  /* 0x000000060b097819 */ /* 0x040fe200000006ff */
[----:B----4-:R-:W-:-:S05]  /*01f0*/  IMAD.WIDE R12, R11, 0x4, R12 ;  /* 0x000000040b0c7825 */ /* 0x010fca00078e020c */
[----:B------:R-:W4:Y:S01]  /*0200*/  @!P0 LDG.E.EL R21, desc[UR4][R12.64] ;  /* 0x000000040c158981 */ /* 0x000f22000c2e1900 */
[----:B0-----:R-:W-:Y:S01]  /*0210*/  IMAD.WIDE R26, R11, 0x4, R26 ;  /* 0x000000040b1a7825 */ /* 0x001fe200078e021a */
[----:B------:R-:W-:-:S03]  /*0220*/  HFMA2.MMA R23, -RZ, RZ, 0, 0 ;  /* 0x00000000ff177435 */ /* 0x000fc600000001ff */
[----:B--2---:R-:W-:-:S04]  /*0230*/  FADD R4, R4, 9.9999997473787516356e-06 ;  /* 0x3727c5ac04047421 */ /* 0x004fc80000000000 */
[----:B------:R-:W0:Y:S01]  /*0240*/  MUFU.SQRT R20, R4 ;  /* 0x0000000400147308 */ /* 0x000e220000002000 */
[----:B---3--:R-:W-:-:S07]  /*0250*/  FADD R3, R3, 9.9999997473787516356e-06 ;  /* 0x3727c5ac03037421 */ /* 0x008fce0000000000 */
[----:B------:R2:W3:Y:S01]  /*0260*/  MUFU.SQRT R24, R3 ;  /* 0x0000000300187308 */ /* 0x0004e20000002000 */
[----:B-----5:R-:W-:Y:S01]  /*0270*/  FADD R8, R8, 9.9999997473787516356e-06 ;  /* 0x3727c5ac08087421 */ /* 0x020fe20000000000 */
[C---:B0-----:R-:W-:Y:S01]  /*0280*/  FSETP.GT.AND P6, PT, R20.reuse, 8.50705917302346158658e+37, PT ;  /* 0x7e8000001400780b */ /* 0x041fe20003fc4000 */
[----:B--2---:R-:W-:Y:S01]  /*0290*/  IMAD.HI R3, R5, 0x63e7063f, RZ ;  /* 0x63e7063f05037827 */ /* 0x004fe200078e02ff */
[----:B------:R-:W-:-:S04]  /*02a0*/  FSETP.GEU.AND P2, PT, R20, 1.175494350822287508e-38, PT ;  /* 0x008000001400780b */ /* 0x000fc80003f4e000 */
[----:B------:R0:W2:Y:S01]  /*02b0*/  MUFU.SQRT R22, R8 ;  /* 0x0000000800167308 */ /* 0x0000a20000002000 */
[----:B------:R-:W-:Y:S02]  /*02c0*/  SHF.R.U32.HI R4, RZ, 0x1f, R3 ;  /* 0x0000001fff047819 */ /* 0x000fe40000011603 */
[C---:B---3--:R-:W-:Y:S02]  /*02d0*/  FSETP.GT.AND P5, PT, R24.reuse, 8.50705917302346158658e+37, PT ;  /* 0x7e8000001800780b */ /* 0x048fe40003fa4000 */
[----:B-1----:R-:W-:Y:S02]  /*02e0*/  LEA.HI.SX32 R6, R3, R4, 0x14 ;  /* 0x0000000403067211 */ /* 0x002fe400078fa2ff */
[----:B------:R-:W-:Y:S01]  /*02f0*/  FSETP.GEU.AND P3, PT, R24, 1.175494350822287508e-38, PT ;  /* 0x008000001800780b */ /* 0x000fe20003f6e000 */
[----:B------:R-:W-:Y:S02]  /*0300*/  @P6 FMUL R20, R20, 0.25 ;  /* 0x3e80000014146820 */ /* 0x000fe40000400000 */
[----:B------:R-:W-:-:S02]  /*0310*/  IMAD R7, R6, -0x2900, R5 ;  /* 0xffffd70006077824 */ /* 0x000fc400078e0205 */
[----:B------:R-:W-:Y:S01]  /*0320*/  FADD R10, R2, 9.9999997473787516356e-06 ;  /* 0x3727c5ac020a7421 */ /* 0x000fe20000000000 */
[----:B------:R-:W-:Y:S01]  /*0330*/  @!P2 FMUL R20, R20, 16777216 ;  /* 0x4b8000001414a820 */ /* 0x000fe20000400000 */
[----:B0-----:R-:W-:Y:S01]  /*0340*/  IMAD R8, R6, 0x300, RZ ;  /* 0x0000030006087824 */ /* 0x001fe200078e02ff */
[----:B--2---:R-:W-:Y:S01]  /*0350*/  FSETP.GT.AND P4, PT, R22, 8.50705917302346158658e+37, PT ;  /* 0x7e8000001600780b */ /* 0x004fe20003f84000 */
[----:B------:R-:W-:Y:S02]  /*0360*/  IMAD R7, R6, 0x2600, R7 ;  /* 0x0000260006077824 */ /* 0x000fe400078e0207 */
[----:B------:R-:W-:Y:S01]  /*0370*/  @P5 FMUL R24, R24, 0.25 ;  /* 0x3e80000018185820 */ /* 0x000fe20000400000 */
[----:B------:R-:W-:Y:S01]  /*0380*/  IMAD.IADD R6, R5, 0x1, -R0 ;  /* 0x0000000105067824 */ /* 0x000fe200078e0a00 */
[----:B------:R-:W-:Y:S01]  /*0390*/  FSETP.GEU.AND P1, PT, R22, 1.175494350822287508e-38, PT ;  /* 0x008000001600780b */ /* 0x000fe20003f2e000 */
[----:B------:R-:W0:Y:S01]  /*03a0*/  MUFU.SQRT R0, R10 ;  /* 0x0000000a00007308 */ /* 0x000e220000002000 */
[----:B------:R-:W-:Y:S01]  /*03b0*/  @!P3 FMUL R24, R24, 16777216 ;  /* 0x4b8000001818b820 */ /* 0x000fe20000400000 */
[----:B------:R-:W-:Y:S01]  /*03c0*/  IMAD.MOV.U32 R4, RZ, RZ, 0x3e800000 ;  /* 0x3e800000ff047424 */ /* 0x000fe200078e00ff */
[----:B------:R-:W1:Y:S05]  /*03d0*/  LDC.64 R2, c[0x0][0x230] ;  /* 0x00008c00ff027b82 */ /* 0x000e6a0000000a00 */
[----:B------:R-:W2:Y:S01]  /*03e0*/  MUFU.RCP R20, R20 ;  /* 0x0000001400147308 */ /* 0x000ea20000001000 */
[----:B------:R-:W-:-:S02]  /*03f0*/  FSEL R15, R4, 1, P5 ;  /* 0x3f800000040f7808 */ /* 0x000fc40002800000 */
[----:B------:R-:W-:Y:S02]  /*0400*/  FSEL R17, R4, 1, P6 ;  /* 0x3f80000004117808 */ /* 0x000fe40003000000 */
[----:B------:R-:W-:-:S03]  /*0410*/  SHF.R.S32.HI R14, RZ, 0x1f, R8 ;  /* 0x0000001fff0e7819 */ /* 0x000fc60000011408 */
[----:B------:R-:W3:Y:S01]  /*0420*/  MUFU.RCP R24, R24 ;  /* 0x0000001800187308 */ /* 0x000ee20000001000 */
[----:B------:R-:W-:Y:S01]  /*0430*/  IADD3 R8, P5, P6, R9, R6, R8 ;  /* 0x0000000609087210 */ /* 0x000fe20007ebe008 */
[----:B------:R-:W-:Y:S01]  /*0440*/  @P4 FMUL R22, R22, 0.25 ;  /* 0x3e80000016164820 */ /* 0x000fe20000400000 */
[----:B------:R-:W-:Y:S01]  /*0450*/  FSEL R19, R4, 1, P4 ;  /* 0x3f80000004137808 */ /* 0x000fe20002000000 */
[----:B------:R-:W-:Y:S01]  /*0460*/  @!P3 FMUL R15, R15, 16777216 ;  /* 0x4b8000000f0fb820 */ /* 0x000fe20000400000 */
[----:B------:R-:W-:Y:S01]  /*0470*/  SHF.R.S32.HI R6, RZ, 0x1f, R6 ;  /* 0x0000001fff067819 */ /* 0x000fe20000011406 */
[----:B------:R-:W-:Y:S01]  /*0480*/  @!P2 FMUL R17, R17, 16777216 ;  /* 0x4b8000001111a820 */ /* 0x000fe20000400000 */
[----:B------:R-:W-:Y:S02]  /*0490*/  SHF.R.S32.HI R9, RZ, 0x1f, R9 ;  /* 0x0000001fff097819 */ /* 0x000fe40000011409 */
[----:B0-----:R-:W-:Y:S02]  /*04a0*/  FSETP.GT.AND P2, PT, R0, 8.50705917302346158658e+37, PT ;  /* 0x7e8000000000780b */ /* 0x001fe40003f44000 */
[----:B------:R-:W-:Y:S01]  /*04b0*/  ISETP.GE.AND P3, PT, R11, 0x98, PT ;  /* 0x000000980b00780c */ /* 0x000fe20003f66270 */
[----:B------:R-:W-:Y:S01]  /*04c0*/  @!P1 FMUL R22, R22, 16777216 ;  /* 0x4b80000016169820 */ /* 0x000fe20000400000 */
[----:B------:R-:W-:Y:S01]  /*04d0*/  @!P1 FMUL R19, R19, 16777216 ;  /* 0x4b80000013139820 */ /* 0x000fe20000400000 */
[----:B------:R-:W-:Y:S01]  /*04e0*/  IADD3.X R9, R9, R6, R14, P5, P6 ;  /* 0x0000000609097210 */ /* 0x000fe20002fec40e */
[----:B--2---:R-:W-:Y:S01]  /*04f0*/  FMUL R20, R20, R17 ;  /* 0x0000001114147220 */ /* 0x004fe20000400000 */
[----:B------:R-:W-:-:S02]  /*0500*/  CS2R R16, SRZ ;  /* 0x0000000000107805 */ /* 0x000fc4000001ff00 */
[----:B------:R-:W-:Y:S01]  /*0510*/  FSETP.GEU.AND P4, PT, R0, 1.175494350822287508e-38, PT ;  /* 0x008000000000780b */ /* 0x000fe20003f8e000 */
[----:B------:R-:W-:Y:S01]  /*0520*/  IMAD.MOV.U32 R6, RZ, RZ, RZ ;  /* 0x000000ffff067224 */ /* 0x000fe200078e00ff */
[----:B------:R-:W-:Y:S01]  /*0530*/  ISETP.LT.AND P1, PT, R5, 0xa400, !P3 ;  /* 0x0000a4000500780c */ /* 0x000fe20005f21270 */
[----:B---3--:R-:W-:Y:S01]  /*0540*/  FMUL R24, R24, R15 ;  /* 0x0000000f18187220 */ /* 0x008fe20000400000 */
[----:B------:R-:W-:Y:S01]  /*0550*/  CS2R R14, SRZ ;  /* 0x00000000000e7805 */ /* 0x000fe2000001ff00 */
[----:B------:R-:W2:Y:S01]  /*0560*/  @!P0 LDG.E.EL R16, desc[UR4][R12.64] ;  /* 0x000000040c108981 */ /* 0x000ea2000c2e1900 */
[----:B------:R-:W-:Y:S01]  /*0570*/  IMAD.WIDE R28, R7, 0x4, R28 ;  /* 0x00000004071c7825 */ /* 0x000fe200078e021c */
[----:B------:R-:W-:Y:S02]  /*0580*/  FSEL R4, R4, 1, P2 ;  /* 0x3f80000004047808 */ /* 0x000fe40001000000 */
[----:B------:R-:W3:Y:S01]  /*0590*/  @!P0 LDG.E.EL R17, desc[UR4][R12.64] ;  /* 0x000000040c118981 */ /* 0x000ee2000c2e1900 */
[----:B------:R-:W-:-:S03]  /*05a0*/  @P2 FMUL R0, R0, 0.25 ;  /* 0x3e80000000002820 */ /* 0x000fc60000400000 */
[----:B------:R0:W5:Y:S01]  /*05b0*/  @!P0 LDG.E.EL R6, desc[UR4][R12.64] ;  /* 0x000000040c068981 */ /* 0x000162000c2e1900 */
[C---:B------:R-:W-:Y:S01]  /*05c0*/  ISETP.GT.AND P2, PT, R11.reuse, 0x97, !P0 ;  /* 0x000000970b00780c */ /* 0x040fe20004744270 */
[----:B------:R-:W-:Y:S01]  /*05d0*/  @!P4 FMUL R0, R0, 16777216 ;  /* 0x4b8000000000c820 */ /* 0x000fe20000400000 */
[----:B------:R-:W-:Y:S01]  /*05e0*/  @!P4 FMUL R4, R4, 16777216 ;  /* 0x4b8000000404c820 */ /* 0x000fe20000400000 */
[----:B0-----:R-:W-:Y:S01]  /*05f0*/  CS2R R12, SRZ ;  /* 0x00000000000c7805 */ /* 0x001fe2000001ff00 */
[----:B-1----:R-:W-:-:S05]  /*0600*/  IMAD.WIDE R2, R11, 0x4, R2 ;  /* 0x000000040b027825 */ /* 0x002fca00078e0202 */
[----:B------:R0:W2:Y:S01]  /*0610*/  @P1 LDG.E.128 R12, desc[UR4][R28.64] ;  /* 0x000000041c0c1981 */ /* 0x0000a2000c1e1d00 */
[----:B------:R-:W-:Y:S01]  /*0620*/  CS2R R10, SRZ ;  /* 0x00000000000a7805 */ /* 0x000fe2000001ff00 */
[----:B------:R-:W1:Y:S01]  /*0630*/  MUFU.RCP R22, R22 ;  /* 0x0000001600167308 */ /* 0x000e620000001000 */
[----:B------:R-:W-:Y:S01]  /*0640*/  IMAD.MOV.U32 R7, RZ, RZ, RZ ;  /* 0x000000ffff077224 */ /* 0x000fe200078e00ff */
[----:B------:R-:W3:Y:S05]  /*0650*/  @!P0 LDG.E.EL R23, desc[UR4][R2.64] ;  /* 0x0000000402178981 */ /* 0x000eea000c2e1900 */
[----:B------:R-:W3:Y:S01]  /*0660*/  @!P0 LDG.E.EL R7, desc[UR4][R2.64] ;  /* 0x0000000402078981 */ /* 0x000ee2000c2e1900 */
[----:B0-----:R-:W-:-:S04]  /*0670*/  LEA R28, P4, R8, UR6, 0x2 ;  /* 0x00000006081c7c11 */ /* 0x001fc8000f8810ff */
[----:B------:R-:W-:Y:S02]  /*0680*/  LEA.HI.X R29, R8, UR7, R9, 0x2, P4 ;  /* 0x00000007081d7c11 */ /* 0x000fe4000a0f1409 */
[----:B------:R-:W-:Y:S01]  /*0690*/  CS2R R8, SRZ ;  /* 0x0000000000087805 */ /* 0x000fe2000001ff00 */
[----:B------:R0:W4:Y:S05]  /*06a0*/  MUFU.RCP R25, R0 ;  /* 0x0000000000197308 */ /* 0x00012a0000001000 */
[----:B------:R-:W3:Y:S01]  /*06b0*/  @P2 LDG.E.128 R8, desc[UR4][R28.64+-0x9800] ;  /* 0xff6800041c082981 */ /* 0x000ee2000c1e1d00 */
[----:B-1----:R-:W-:Y:S01]  /*06c0*/  FMUL R22, R22, R19 ;  /* 0x0000001316167220 */ /* 0x002fe20000400000 */
[----:B------:R-:W-:Y:S01]  /*06d0*/  CS2R R18, SRZ ;  /* 0x0000000000127805 */ /* 0x000fe2000001ff00 */
[----:B0-----:R-:W-:-:S05]  /*06e0*/  IMAD.MOV.U32 R0, RZ, RZ, RZ ;  /* 0x000000ffff007224 */ /* 0x001fca00078e00ff */
[----:B------:R-:W5:Y:S01]  /*06f0*/  @!P0 LDG.E.EL R18, desc[UR4][R2.64] ;  /* 0x0000000402128981 */ /* 0x000f62000c2e1900 */
[----:B----4-:R-:W-:Y:S01]  /*0700*/  FMUL R25, R25, R4 ;  /* 0x0000000419197220 */ /* 0x010fe20000400000 */
[----:B------:R-:W-:Y:S02]  /*0710*/  IMAD.MOV.U32 R4, RZ, RZ, RZ ;  /* 0x000000ffff047224 */ /* 0x000fe400078e00ff */
[----:B------:R0:W4:Y:S04]  /*0720*/  @!P0 LDG.E.EL R19, desc[UR4][R2.64] ;  /* 0x0000000402138981 */ /* 0x000128000c2e1900 */
[----:B------:R-:W4:Y:S04]  /*0730*/  @!P0 LDG.E.EL R0, desc[UR4][R26.64] ;  /* 0x000000041a008981 */ /* 0x000f28000c2e1900 */
[----:B------:R-:W4:Y:S01]  /*0740*/  @!P0 LDG.E.EL R4, desc[UR4][R26.64] ;  /* 0x000000041a048981 */ /* 0x000f22000c2e1900 */
[----:B0-----:R-:W-:-:S06]  /*0750*/  CS2R R2, SRZ ;  /* 0x0000000000027805 */ /* 0x001fcc000001ff00 */
[----:B------:R-:W4:Y:S04]  /*0760*/  @!P0 LDG.E.EL R3, desc[UR4][R26.64] ;  /* 0x000000041a038981 */ /* 0x000f28000c2e1900 */
[----:B------:R0:W4:Y:S02]  /*0770*/  @!P0 LDG.E.EL R2, desc[UR4][R26.64] ;  /* 0x000000041a028981 */ /* 0x000124000c2e1900 */
[----:B0-----:R-:W0:Y:S02]  /*0780*/  LDC.64 R26, c[0x0][0x248] ;  /* 0x00009200ff1a7b82 */ /* 0x001e240000000a00 */
[----:B0-----:R-:W-:Y:S01]  /*0790*/  IMAD.WIDE R26, R5, 0x4, R26 ;  /* 0x00000004051a7825 */ /* 0x001fe200078e021a */
[----:B--2---:R-:W-:Y:S02]  /*07a0*/  SEL R12, R12, RZ, P1 ;  /* 0x000000ff0c0c7207 */ /* 0x004fe40000800000 */
[----:B------:R-:W-:-:S02]  /*07b0*/  SEL R13, R13, RZ, P1 ;  /* 0x000000ff0d0d7207 */ /* 0x000fc40000800000 */
[----:B------:R-:W-:Y:S02]  /*07c0*/  SEL R15, R15, RZ, P1 ;  /* 0x000000ff0f0f7207 */ /* 0x000fe40000800000 */
[----:B------:R-:W-:Y:S02]  /*07d0*/  SEL R14, R14, RZ, P1 ;  /* 0x000000ff0e0e7207 */ /* 0x000fe40000800000 */
[----:B---3--:R-:W-:Y:S02]  /*07e0*/  @P3 SEL R12, R8, RZ, P2 ;  /* 0x000000ff080c3207 */ /* 0x008fe40001000000 */
[----:B------:R-:W-:Y:S02]  /*07f0*/  @P3 SEL R13, R9, RZ, P2 ;  /* 0x000000ff090d3207 */ /* 0x000fe40001000000 */
[----:B------:R-:W0:Y:S01]  /*0800*/  LDC.64 R8, c[0x0][0x240] ;  /* 0x00009000ff087b82 */ /* 0x000e220000000a00 */
[----:B------:R-:W-:Y:S02]  /*0810*/  @P3 SEL R15, R11, RZ, P2 ;  /* 0x000000ff0b0f3207 */ /* 0x000fe40001000000 */
[----:B------:R-:W-:Y:S01]  /*0820*/  @P3 SEL R14, R10, RZ, P2 ;  /* 0x000000ff0a0e3207 */ /* 0x000fe20001000000 */
[----:B------:R-:W-:Y:S01]  /*0830*/  FADD R21, R12, -R21 ;  /* 0x800000150c157221 */ /* 0x000fe20000000000 */
[----:B------:R-:W-:Y:S01]  /*0840*/  FADD R11, R13, -R16 ;  /* 0x800000100d0b7221 */ /* 0x000fe20000000000 */
[----:B-----5:R-:W-:-:S02]  /*0850*/  FADD R6, R15, -R6 ;  /* 0x800000060f067221 */ /* 0x020fc40000000000 */
[----:B------:R-:W-:Y:S01]  /*0860*/  FADD R17, R14, -R17 ;  /* 0x800000110e117221 */ /* 0x000fe20000000000 */
[----:B------:R-:W-:Y:S01]  /*0870*/  FMUL R24, R24, R21 ;  /* 0x0000001518187220 */ /* 0x000fe20000400000 */
[----:B------:R-:W-:Y:S01]  /*0880*/  FMUL R25, R25, R6 ;  /* 0x0000000619197220 */ /* 0x000fe20000400000 */
[----:B------:R-:W-:Y:S01]  /*0890*/  FMUL R11, R20, R11 ;  /* 0x0000000b140b7220 */ /* 0x000fe20000400000 */
[----:B------:R-:W-:Y:S02]  /*08a0*/  FMUL R17, R22, R17 ;  /* 0x0000001116117220 */ /* 0x000fe40000400000 */
[----:B----4-:R-:W-:Y:S02]  /*08b0*/  FFMA R4, R25, R23, R4 ;  /* 0x0000001719047223 */ /* 0x010fe40000000004 */
[----:B------:R-:W-:Y:S01]  /*08c0*/  FFMA R0, R17, R19, R0 ;  /* 0x0000001311007223 */ /* 0x000fe20000000000 */
[----:B------:R-:W-:Y:S01]  /*08d0*/  FFMA R3, R24, R18, R3 ;  /* 0x0000001218037223 */ /* 0x000fe20000000003 */
[----:B0-----:R-:W-:-:S04]  /*08e0*/  IMAD.WIDE R8, R5, 0x4, R8 ;  /* 0x0000000405087825 */ /* 0x001fc800078e0208 */
[----:B------:R-:W-:Y:S01]  /*08f0*/  FFMA R2, R11, R7, R2 ;  /* 0x000000070b027223 */ /* 0x000fe20000000002 */
[----:B------:R-:W-:Y:S01]  /*0900*/  FSETP.GEU.AND P1, PT, R4, RZ, PT ;  /* 0x000000ff0400720b */ /* 0x000fe20003f2e000 */
[----:B------:R0:W-:Y:S01]  /*0910*/  @!P0 STG.E.128 desc[UR4][R8.64], R12 ;  /* 0x0000000c08008986 */ /* 0x0001e2000c101d04 */
[----:B------:R-:W-:Y:S02]  /*0920*/  FSETP.GEU.AND P2, PT, R0, RZ, PT ;  /* 0x000000ff0000720b */ /* 0x000fe40003f4e000 */
[----:B------:R-:W-:Y:S02]  /*0930*/  FSETP.GEU.AND P3, PT, R2, RZ, PT ;  /* 0x000000ff0200720b */ /* 0x000fe40003f6e000 */
[----:B------:R-:W-:Y:S02]  /*0940*/  FSETP.GEU.AND P4, PT, R3, RZ, PT ;  /* 0x000000ff0300720b */ /* 0x000fe40003f8e000 */
[----:B------:R-:W-:Y:S02]  /*0950*/  SEL R7, R4, RZ, P1 ;  /* 0x000000ff04077207 */ /* 0x000fe40000800000 */
[----:B------:R-:W-:-:S02]  /*0960*/  SEL R6, R0, RZ, P2 ;  /* 0x000000ff00067207 */ /* 0x000fc40001000000 */
[----:B------:R-:W-:Y:S02]  /*0970*/  SEL R5, R2, RZ, P3 ;  /* 0x000000ff02057207 */ /* 0x000fe40001800000 */
[----:B------:R-:W-:Y:S01]  /*0980*/  SEL R4, R3, RZ, P4 ;  /* 0x000000ff03047207 */ /* 0x000fe20002000000 */
[----:B0-----:R-:W-:Y:S06]  /*0990*/  @P0 EXIT ;  /* 0x000000000000094d */ /* 0x001fec0003800000 */
[----:B------:R-:W-:Y:S01]  /*09a0*/  STG.E.128 desc[UR4][R26.64], R4 ;  /* 0x000000041a007986 */ /* 0x000fe2000c101d04 */
[----:B------:R-:W-:Y:S05]  /*09b0*/  EXIT ;  /* 0x000000000000794d */ /* 0x000fea0003800000 */
.L_x_0:
[----:B------:R-:W-:-:S00]  /*09c0*/  BRA `(.L_x_0) ;  /* 0xfffffffc00fc7947 */ /* 0x000fc0000383ffff */
[----:B------:R-:W-:-:S00]  /*09d0*/  NOP ;  /* 0x0000000000007918 */ /* 0x000fc00000000000 */
        /* <DEDUP_REMOVED lines=10> */
.L_x_1:


//--------------------- .nv.global.init           --------------------------
	.section	.nv.global.init,"aw",@progbits
.nv.global.init:
	.type		_$_str,@object
	.size		_$_str,(_$_str_$_2 - _$_str)
_$_str:
        /*0000*/ 	.byte	0x5f, 0x5f, 0x43, 0x55, 0x44, 0x41, 0x5f, 0x46, 0x54, 0x5a, 0x00
	.type		_$_str_$_2,@object
	.size		_$_str_$_2,(.L_1 - _$_str_$_2)
_$_str_$_2:
        /*000b*/ 	.byte	0x5f, 0x5f, 0x43, 0x55, 0x44, 0x41, 0x5f, 0x50, 0x52, 0x45, 0x43, 0x5f, 0x53, 0x51, 0x52, 0x54
        /*001b*/ 	.byte	0x00
.L_1:


//--------------------- .nv.constant0.triton_poi_fused__native_batch_norm_legit_no_training_cat_relu_19 --------------------------
	.section	.nv.constant0.triton_poi_fused__native_batch_norm_legit_no_training_cat_relu_19,"a",@progbits
	.sectionflags	@""
	.align	4
.nv.constant0.triton_poi_fused__native_batch_norm_legit_no_training_cat_relu_19:
	.zero		596
